//
// Generated by NVIDIA NVVM Compiler
//
// Compiler Build ID: CL-36424714
// Cuda compilation tools, release 13.0, V13.0.88
// Based on NVVM 20.0.0
//

.version 9.0
.target sm_100
.address_size 64

	// .globl	_Z20convolution_2d_tiledPiS_iiS_i
.extern .shared .align 16 .b8 shared_matrix[];

.visible .entry _Z20convolution_2d_tiledPiS_iiS_i(
	.param .u64 .ptr .align 1 _Z20convolution_2d_tiledPiS_iiS_i_param_0,
	.param .u64 .ptr .align 1 _Z20convolution_2d_tiledPiS_iiS_i_param_1,
	.param .u32 _Z20convolution_2d_tiledPiS_iiS_i_param_2,
	.param .u32 _Z20convolution_2d_tiledPiS_iiS_i_param_3,
	.param .u64 .ptr .align 1 _Z20convolution_2d_tiledPiS_iiS_i_param_4,
	.param .u32 _Z20convolution_2d_tiledPiS_iiS_i_param_5
)
{
	.reg .pred 	%p<29>;
	.reg .b32 	%r<236>;
	.reg .b64 	%rd<46>;

	ld.param.u64 	%rd8, [_Z20convolution_2d_tiledPiS_iiS_i_param_0];
	ld.param.u64 	%rd7, [_Z20convolution_2d_tiledPiS_iiS_i_param_1];
	ld.param.u32 	%r52, [_Z20convolution_2d_tiledPiS_iiS_i_param_2];
	ld.param.u32 	%r53, [_Z20convolution_2d_tiledPiS_iiS_i_param_3];
	ld.param.u64 	%rd9, [_Z20convolution_2d_tiledPiS_iiS_i_param_4];
	ld.param.u32 	%r54, [_Z20convolution_2d_tiledPiS_iiS_i_param_5];
	cvta.to.global.u64 	%rd1, %rd9;
	cvta.to.global.u64 	%rd2, %rd8;
	shr.u32 	%r55, %r54, 31;
	add.s32 	%r56, %r54, %r55;
	shr.s32 	%r1, %r56, 1;
	mov.u32 	%r57, %ctaid.y;
	mov.u32 	%r2, %ntid.y;
	mul.lo.s32 	%r3, %r57, %r2;
	mov.u32 	%r4, %tid.y;
	add.s32 	%r5, %r3, %r4;
	mov.u32 	%r58, %ctaid.x;
	mov.u32 	%r6, %ntid.x;
	mov.u32 	%r7, %tid.x;
	mad.lo.s32 	%r8, %r58, %r6, %r7;
	add.s32 	%r59, %r6, %r54;
	add.s32 	%r9, %r59, -1;
	add.s32 	%r10, %r1, %r4;
	add.s32 	%r11, %r1, %r7;
	setp.lt.s32 	%p2, %r5, %r52;
	setp.lt.s32 	%p3, %r8, %r53;
	and.pred  	%p1, %p2, %p3;
	not.pred 	%p4, %p1;
	@%p4 bra 	$L__BB0_2;
	mad.lo.s32 	%r65, %r53, %r5, %r8;
	mul.wide.s32 	%rd10, %r65, 4;
	add.s64 	%rd11, %rd2, %rd10;
	ld.global.u32 	%r66, [%rd11];
	mad.lo.s32 	%r67, %r10, %r9, %r11;
	shl.b32 	%r68, %r67, 2;
	mov.u32 	%r69, shared_matrix;
	add.s32 	%r70, %r69, %r68;
	st.shared.u32 	[%r70], %r66;
	bra.uni 	$L__BB0_3;
$L__BB0_2:
	mad.lo.s32 	%r60, %r10, %r9, %r11;
	shl.b32 	%r61, %r60, 2;
	mov.u32 	%r62, shared_matrix;
	add.s32 	%r63, %r62, %r61;
	mov.b32 	%r64, 0;
	st.shared.u32 	[%r63], %r64;
$L__BB0_3:
	setp.ge.s32 	%p5, %r4, %r1;
	setp.lt.s32 	%p6, %r5, %r1;
	or.pred  	%p7, %p5, %p6;
	@%p7 bra 	$L__BB0_5;
	sub.s32 	%r71, %r5, %r1;
	mad.lo.s32 	%r72, %r71, %r53, %r8;
	mul.wide.s32 	%rd12, %r72, 4;
	add.s64 	%rd13, %rd2, %rd12;
	ld.global.u32 	%r73, [%rd13];
	mad.lo.s32 	%r74, %r9, %r4, %r11;
	shl.b32 	%r75, %r74, 2;
	mov.u32 	%r76, shared_matrix;
	add.s32 	%r77, %r76, %r75;
	st.shared.u32 	[%r77], %r73;
$L__BB0_5:
	sub.s32 	%r79, %r2, %r1;
	setp.lt.u32 	%p8, %r4, %r79;
	sub.s32 	%r80, %r52, %r1;
	setp.ge.s32 	%p9, %r5, %r80;
	or.pred  	%p10, %p8, %p9;
	@%p10 bra 	$L__BB0_7;
	add.s32 	%r81, %r10, %r3;
	mad.lo.s32 	%r82, %r81, %r53, %r8;
	mul.wide.s32 	%rd14, %r82, 4;
	add.s64 	%rd15, %rd2, %rd14;
	ld.global.u32 	%r83, [%rd15];
	add.s32 	%r84, %r10, %r1;
	mad.lo.s32 	%r85, %r84, %r9, %r11;
	shl.b32 	%r86, %r85, 2;
	mov.u32 	%r87, shared_matrix;
	add.s32 	%r88, %r87, %r86;
	st.shared.u32 	[%r88], %r83;
$L__BB0_7:
	setp.ge.s32 	%p11, %r7, %r1;
	setp.lt.s32 	%p12, %r8, %r1;
	or.pred  	%p13, %p11, %p12;
	@%p13 bra 	$L__BB0_9;
	mad.lo.s32 	%r89, %r53, %r5, %r8;
	sub.s32 	%r90, %r89, %r1;
	mul.wide.s32 	%rd16, %r90, 4;
	add.s64 	%rd17, %rd2, %rd16;
	ld.global.u32 	%r91, [%rd17];
	mad.lo.s32 	%r92, %r10, %r9, %r7;
	shl.b32 	%r93, %r92, 2;
	mov.u32 	%r94, shared_matrix;
	add.s32 	%r95, %r94, %r93;
	st.shared.u32 	[%r95], %r91;
$L__BB0_9:
	sub.s32 	%r97, %r6, %r1;
	setp.lt.u32 	%p14, %r7, %r97;
	sub.s32 	%r98, %r53, %r1;
	setp.ge.s32 	%p15, %r8, %r98;
	or.pred  	%p16, %p14, %p15;
	@%p16 bra 	$L__BB0_11;
	mad.lo.s32 	%r99, %r53, %r5, %r8;
	add.s32 	%r100, %r99, %r1;
	mul.wide.s32 	%rd18, %r100, 4;
	add.s64 	%rd19, %rd2, %rd18;
	ld.global.u32 	%r101, [%rd19];
	add.s32 	%r102, %r11, %r1;
	mad.lo.s32 	%r103, %r10, %r9, %r102;
	shl.b32 	%r104, %r103, 2;
	mov.u32 	%r105, shared_matrix;
	add.s32 	%r106, %r105, %r104;
	st.shared.u32 	[%r106], %r101;
$L__BB0_11:
	bar.sync 	0;
	@%p4 bra 	$L__BB0_29;
	setp.lt.s32 	%p18, %r54, 1;
	mov.b32 	%r234, 0;
	@%p18 bra 	$L__BB0_28;
	and.b32  	%r12, %r54, 15;
	add.s32 	%r13, %r12, -1;
	and.b32  	%r14, %r54, 7;
	add.s32 	%r15, %r14, -1;
	and.b32  	%r16, %r54, 2147483632;
	and.b32  	%r17, %r54, 3;
	neg.s32 	%r18, %r16;
	shl.b32 	%r109, %r7, 2;
	mov.u32 	%r110, shared_matrix;
	add.s32 	%r111, %r109, %r110;
	add.s32 	%r19, %r111, 32;
	mov.b32 	%r220, 0;
	mov.u32 	%r234, %r220;
$L__BB0_14:
	setp.lt.u32 	%p19, %r54, 16;
	add.s32 	%r22, %r220, %r4;
	mad.lo.s32 	%r23, %r22, %r9, %r7;
	mul.lo.s32 	%r24, %r220, %r54;
	mov.b32 	%r229, 0;
	@%p19 bra 	$L__BB0_17;
	mul.lo.s32 	%r114, %r9, %r22;
	shl.b32 	%r115, %r114, 2;
	add.s32 	%r222, %r19, %r115;
	mul.wide.u32 	%rd20, %r24, 4;
	add.s64 	%rd21, %rd1, %rd20;
	add.s64 	%rd45, %rd21, 32;
	mov.u32 	%r223, %r18;
$L__BB0_16:
	.pragma "nounroll";
	ld.shared.u32 	%r116, [%r222+-32];
	ld.global.u32 	%r117, [%rd45+-32];
	mad.lo.s32 	%r118, %r117, %r116, %r234;
	ld.shared.u32 	%r119, [%r222+-28];
	ld.global.u32 	%r120, [%rd45+-28];
	mad.lo.s32 	%r121, %r120, %r119, %r118;
	ld.shared.u32 	%r122, [%r222+-24];
	ld.global.u32 	%r123, [%rd45+-24];
	mad.lo.s32 	%r124, %r123, %r122, %r121;
	ld.shared.u32 	%r125, [%r222+-20];
	ld.global.u32 	%r126, [%rd45+-20];
	mad.lo.s32 	%r127, %r126, %r125, %r124;
	ld.shared.u32 	%r128, [%r222+-16];
	ld.global.u32 	%r129, [%rd45+-16];
	mad.lo.s32 	%r130, %r129, %r128, %r127;
	ld.shared.u32 	%r131, [%r222+-12];
	ld.global.u32 	%r132, [%rd45+-12];
	mad.lo.s32 	%r133, %r132, %r131, %r130;
	ld.shared.u32 	%r134, [%r222+-8];
	ld.global.u32 	%r135, [%rd45+-8];
	mad.lo.s32 	%r136, %r135, %r134, %r133;
	ld.shared.u32 	%r137, [%r222+-4];
	ld.global.u32 	%r138, [%rd45+-4];
	mad.lo.s32 	%r139, %r138, %r137, %r136;
	ld.shared.u32 	%r140, [%r222];
	ld.global.u32 	%r141, [%rd45];
	mad.lo.s32 	%r142, %r141, %r140, %r139;
	ld.shared.u32 	%r143, [%r222+4];
	ld.global.u32 	%r144, [%rd45+4];
	mad.lo.s32 	%r145, %r144, %r143, %r142;
	ld.shared.u32 	%r146, [%r222+8];
	ld.global.u32 	%r147, [%rd45+8];
	mad.lo.s32 	%r148, %r147, %r146, %r145;
	ld.shared.u32 	%r149, [%r222+12];
	ld.global.u32 	%r150, [%rd45+12];
	mad.lo.s32 	%r151, %r150, %r149, %r148;
	ld.shared.u32 	%r152, [%r222+16];
	ld.global.u32 	%r153, [%rd45+16];
	mad.lo.s32 	%r154, %r153, %r152, %r151;
	ld.shared.u32 	%r155, [%r222+20];
	ld.global.u32 	%r156, [%rd45+20];
	mad.lo.s32 	%r157, %r156, %r155, %r154;
	ld.shared.u32 	%r158, [%r222+24];
	ld.global.u32 	%r159, [%rd45+24];
	mad.lo.s32 	%r160, %r159, %r158, %r157;
	ld.shared.u32 	%r161, [%r222+28];
	ld.global.u32 	%r162, [%rd45+28];
	mad.lo.s32 	%r234, %r162, %r161, %r160;
	add.s32 	%r223, %r223, 16;
	add.s32 	%r222, %r222, 64;
	add.s64 	%rd45, %rd45, 64;
	setp.ne.s32 	%p20, %r223, 0;
	mov.u32 	%r229, %r16;
	@%p20 bra 	$L__BB0_16;
$L__BB0_17:
	setp.eq.s32 	%p21, %r12, 0;
	@%p21 bra 	$L__BB0_27;
	setp.lt.u32 	%p22, %r13, 7;
	@%p22 bra 	$L__BB0_20;
	add.s32 	%r164, %r23, %r229;
	shl.b32 	%r165, %r164, 2;
	mov.u32 	%r166, shared_matrix;
	add.s32 	%r167, %r166, %r165;
	ld.shared.u32 	%r168, [%r167];
	add.s32 	%r169, %r229, %r24;
	mul.wide.u32 	%rd22, %r169, 4;
	add.s64 	%rd23, %rd1, %rd22;
	ld.global.u32 	%r170, [%rd23];
	mad.lo.s32 	%r171, %r170, %r168, %r234;
	ld.shared.u32 	%r172, [%r167+4];
	cvt.u64.u32 	%rd24, %r24;
	cvt.u64.u32 	%rd25, %r229;
	add.s64 	%rd26, %rd25, %rd24;
	shl.b64 	%rd27, %rd26, 2;
	add.s64 	%rd28, %rd1, %rd27;
	ld.global.u32 	%r173, [%rd28+4];
	mad.lo.s32 	%r174, %r173, %r172, %r171;
	ld.shared.u32 	%r175, [%r167+8];
	ld.global.u32 	%r176, [%rd28+8];
	mad.lo.s32 	%r177, %r176, %r175, %r174;
	ld.shared.u32 	%r178, [%r167+12];
	ld.global.u32 	%r179, [%rd28+12];
	mad.lo.s32 	%r180, %r179, %r178, %r177;
	ld.shared.u32 	%r181, [%r167+16];
	ld.global.u32 	%r182, [%rd28+16];
	mad.lo.s32 	%r183, %r182, %r181, %r180;
	ld.shared.u32 	%r184, [%r167+20];
	ld.global.u32 	%r185, [%rd28+20];
	mad.lo.s32 	%r186, %r185, %r184, %r183;
	ld.shared.u32 	%r187, [%r167+24];
	ld.global.u32 	%r188, [%rd28+24];
	mad.lo.s32 	%r189, %r188, %r187, %r186;
	ld.shared.u32 	%r190, [%r167+28];
	ld.global.u32 	%r191, [%rd28+28];
	mad.lo.s32 	%r234, %r191, %r190, %r189;
	add.s32 	%r229, %r229, 8;
$L__BB0_20:
	setp.eq.s32 	%p23, %r14, 0;
	@%p23 bra 	$L__BB0_27;
	setp.lt.u32 	%p24, %r15, 3;
	@%p24 bra 	$L__BB0_23;
	add.s32 	%r193, %r23, %r229;
	shl.b32 	%r194, %r193, 2;
	mov.u32 	%r195, shared_matrix;
	add.s32 	%r196, %r195, %r194;
	ld.shared.u32 	%r197, [%r196];
	add.s32 	%r198, %r229, %r24;
	mul.wide.u32 	%rd29, %r198, 4;
	add.s64 	%rd30, %rd1, %rd29;
	ld.global.u32 	%r199, [%rd30];
	mad.lo.s32 	%r200, %r199, %r197, %r234;
	ld.shared.u32 	%r201, [%r196+4];
	cvt.u64.u32 	%rd31, %r24;
	cvt.u64.u32 	%rd32, %r229;
	add.s64 	%rd33, %rd32, %rd31;
	shl.b64 	%rd34, %rd33, 2;
	add.s64 	%rd35, %rd1, %rd34;
	ld.global.u32 	%r202, [%rd35+4];
	mad.lo.s32 	%r203, %r202, %r201, %r200;
	ld.shared.u32 	%r204, [%r196+8];
	ld.global.u32 	%r205, [%rd35+8];
	mad.lo.s32 	%r206, %r205, %r204, %r203;
	ld.shared.u32 	%r207, [%r196+12];
	ld.global.u32 	%r208, [%rd35+12];
	mad.lo.s32 	%r234, %r208, %r207, %r206;
	add.s32 	%r229, %r229, 4;
$L__BB0_23:
	setp.eq.s32 	%p25, %r17, 0;
	@%p25 bra 	$L__BB0_27;
	setp.eq.s32 	%p26, %r17, 1;
	add.s32 	%r209, %r23, %r229;
	shl.b32 	%r210, %r209, 2;
	mov.u32 	%r211, shared_matrix;
	add.s32 	%r45, %r211, %r210;
	ld.shared.u32 	%r212, [%r45];
	add.s32 	%r213, %r229, %r24;
	mul.wide.u32 	%rd36, %r213, 4;
	add.s64 	%rd37, %rd1, %rd36;
	ld.global.u32 	%r214, [%rd37];
	mad.lo.s32 	%r234, %r214, %r212, %r234;
	@%p26 bra 	$L__BB0_27;
	setp.eq.s32 	%p27, %r17, 2;
	ld.shared.u32 	%r215, [%r45+4];
	cvt.u64.u32 	%rd38, %r24;
	cvt.u64.u32 	%rd39, %r229;
	add.s64 	%rd40, %rd39, %rd38;
	shl.b64 	%rd41, %rd40, 2;
	add.s64 	%rd6, %rd1, %rd41;
	ld.global.u32 	%r216, [%rd6+4];
	mad.lo.s32 	%r234, %r216, %r215, %r234;
	@%p27 bra 	$L__BB0_27;
	ld.shared.u32 	%r217, [%r45+8];
	ld.global.u32 	%r218, [%rd6+8];
	mad.lo.s32 	%r234, %r218, %r217, %r234;
$L__BB0_27:
	add.s32 	%r220, %r220, 1;
	setp.ne.s32 	%p28, %r220, %r54;
	@%p28 bra 	$L__BB0_14;
$L__BB0_28:
	mad.lo.s32 	%r219, %r53, %r5, %r8;
	cvta.to.global.u64 	%rd42, %rd7;
	mul.wide.s32 	%rd43, %r219, 4;
	add.s64 	%rd44, %rd42, %rd43;
	st.global.u32 	[%rd44], %r234;
$L__BB0_29:
	ret;

}


// ===== COMPILED SASS (sm_100) =====

	.target	sm_100

	.elftype	@"ET_EXEC"


//--------------------- .note.nv.tkinfo           --------------------------
	.section	.note.nv.tkinfo,"",@"SHT_NOTE"
	.sectionflags	@"SHF_NOTE_NV_TKINFO"
	.tkinfo
        /*0018*/ 	.word	0x00000002
        /*0030*/ 	.string	""
        /*0030*/ 	.string	"ptxas"
        /*0030*/ 	.string	"Cuda compilation tools, release 13.0, V13.0.88"
        /*0030*/ 	.string	"Build cuda_13.0.r13.0/compiler.36424714_0"
        /*0030*/ 	.string	"-arch sm_100 -m 64 "



//--------------------- .note.nv.cuinfo           --------------------------
	.section	.note.nv.cuinfo,"",@"SHT_NOTE"
	.sectionflags	@"SHF_NOTE_NV_CUINFO"
        /*0018*/ 	.short	0x0002
        /*001a*/ 	.short	0x0064
        /*001c*/ 	.short	0x0082
	.zero		2


//--------------------- .nv.info                  --------------------------
	.section	.nv.info,"",@"SHT_CUDA_INFO"
	.align	4


	//----- nvinfo : EIATTR_REGCOUNT
	.align		4
        /*0000*/ 	.byte	0x04, 0x2f
        /*0002*/ 	.short	(.L_1 - .L_0)
	.align		4
.L_0:
        /*0004*/ 	.word	index@(_Z20convolution_2d_tiledPiS_iiS_i)
        /*0008*/ 	.word	0x0000001e


	//----- nvinfo : EIATTR_FRAME_SIZE
	.align		4
.L_1:
        /*000c*/ 	.byte	0x04, 0x11
        /*000e*/ 	.short	(.L_3 - .L_2)
	.align		4
.L_2:
        /*0010*/ 	.word	index@(_Z20convolution_2d_tiledPiS_iiS_i)
        /*0014*/ 	.word	0x00000000


	//----- nvinfo : EIATTR_MIN_STACK_SIZE
	.align		4
.L_3:
        /*0018*/ 	.byte	0x04, 0x12
        /*001a*/ 	.short	(.L_5 - .L_4)
	.align		4
.L_4:
        /*001c*/ 	.word	index@(_Z20convolution_2d_tiledPiS_iiS_i)
        /*0020*/ 	.word	0x00000000
.L_5:


//--------------------- .nv.compat                --------------------------
	.section	.nv.compat,"",@"SHT_CUDA_COMPAT_INFO"
	.align	4
        /*0000*/ 	.byte	0x02, 0x09, 0x00, 0x00, 0x02, 0x02, 0x01, 0x00, 0x02, 0x05, 0x05, 0x00, 0x03, 0x07, 0x01, 0x01
        /*0010*/ 	.byte	0x02, 0x03, 0x00, 0x00, 0x02, 0x06, 0x01, 0x00, 0x04, 0x0b, 0x08, 0x00, 0x09, 0x00, 0x00, 0x00
        /*0020*/ 	.byte	0x00, 0x00, 0x00, 0x00


//--------------------- .nv.info._Z20convolution_2d_tiledPiS_iiS_i --------------------------
	.section	.nv.info._Z20convolution_2d_tiledPiS_iiS_i,"",@"SHT_CUDA_INFO"
	.sectionflags	@""
	.align	4


	//----- nvinfo : EIATTR_CUDA_API_VERSION
	.align		4
        /*0000*/ 	.byte	0x04, 0x37
        /*0002*/ 	.short	(.L_7 - .L_6)
.L_6:
        /*0004*/ 	.word	0x00000082


	//----- nvinfo : EIATTR_KPARAM_INFO
	.align		4
.L_7:
        /*0008*/ 	.byte	0x04, 0x17
        /*000a*/ 	.short	(.L_9 - .L_8)
.L_8:
        /*000c*/ 	.word	0x00000000
        /*0010*/ 	.short	0x0005
        /*0012*/ 	.short	0x0020
        /*0014*/ 	.byte	0x00, 0xf0, 0x11, 0x00


	//----- nvinfo : EIATTR_KPARAM_INFO
	.align		4
.L_9:
        /*0018*/ 	.byte	0x04, 0x17
        /*001a*/ 	.short	(.L_11 - .L_10)
.L_10:
        /*001c*/ 	.word	0x00000000
        /*0020*/ 	.short	0x0004
        /*0022*/ 	.short	0x0018
        /*0024*/ 	.byte	0x00, 0xf5, 0x21, 0x00


	//----- nvinfo : EIATTR_KPARAM_INFO
	.align		4
.L_11:
        /*0028*/ 	.byte	0x04, 0x17
        /*002a*/ 	.short	(.L_13 - .L_12)
.L_12:
        /*002c*/ 	.word	0x00000000
        /*0030*/ 	.short	0x0003
        /*0032*/ 	.short	0x0014
        /*0034*/ 	.byte	0x00, 0xf0, 0x11, 0x00


	//----- nvinfo : EIATTR_KPARAM_INFO
	.align		4
.L_13:
        /*0038*/ 	.byte	0x04, 0x17
        /*003a*/ 	.short	(.L_15 - .L_14)
.L_14:
        /*003c*/ 	.word	0x00000000
        /*0040*/ 	.short	0x0002
        /*0042*/ 	.short	0x0010
        /*0044*/ 	.byte	0x00, 0xf0, 0x11, 0x00


	//----- nvinfo : EIATTR_KPARAM_INFO
	.align		4
.L_15:
        /*0048*/ 	.byte	0x04, 0x17
        /*004a*/ 	.short	(.L_17 - .L_16)
.L_16:
        /*004c*/ 	.word	0x00000000
        /*0050*/ 	.short	0x0001
        /*0052*/ 	.short	0x0008
        /*0054*/ 	.byte	0x00, 0xf5, 0x21, 0x00


	//----- nvinfo : EIATTR_KPARAM_INFO
	.align		4
.L_17:
        /*0058*/ 	.byte	0x04, 0x17
        /*005a*/ 	.short	(.L_19 - .L_18)
.L_18:
        /*005c*/ 	.word	0x00000000
        /*0060*/ 	.short	0x0000
        /*0062*/ 	.short	0x0000
        /*0064*/ 	.byte	0x00, 0xf5, 0x21, 0x00


	//----- nvinfo : EIATTR_SPARSE_MMA_MASK
	.align		4
.L_19:
        /*0068*/ 	.byte	0x03, 0x50
        /*006a*/ 	.short	0x0000


	//----- nvinfo : EIATTR_MAXREG_COUNT
	.align		4
        /*006c*/ 	.byte	0x03, 0x1b
        /*006e*/ 	.short	0x00ff


	//----- nvinfo : EIATTR_NUM_BARRIERS
	.align		4
        /*0070*/ 	.byte	0x02, 0x4c
        /*0072*/ 	.byte	0x01
	.zero		1


	//----- nvinfo : EIATTR_MERCURY_ISA_VERSION
	.align		4
        /*0074*/ 	.byte	0x03, 0x5f
        /*0076*/ 	.short	0x0101


	//----- nvinfo : EIATTR_VRC_CTA_INIT_COUNT
	.align		4
        /*0078*/ 	.byte	0x02, 0x4a
	.zero		1
	.zero		1


	//----- nvinfo : EIATTR_EXIT_INSTR_OFFSETS
	.align		4
        /*007c*/ 	.byte	0x04, 0x1c
        /*007e*/ 	.short	(.L_21 - .L_20)


	//   ....[0]....
.L_20:
        /*0080*/ 	.word	0x00000510


	//   ....[1]....
        /*0084*/ 	.word	0x00001120


	//----- nvinfo : EIATTR_CBANK_PARAM_SIZE
	.align		4
.L_21:
        /*0088*/ 	.byte	0x03, 0x19
        /*008a*/ 	.short	0x0024


	//----- nvinfo : EIATTR_PARAM_CBANK
	.align		4
        /*008c*/ 	.byte	0x04, 0x0a
        /*008e*/ 	.short	(.L_23 - .L_22)
	.align		4
.L_22:
        /*0090*/ 	.word	index@(.nv.constant0._Z20convolution_2d_tiledPiS_iiS_i)
        /*0094*/ 	.short	0x0380
        /*0096*/ 	.short	0x0024


	//----- nvinfo : EIATTR_SW_WAR
	.align		4
.L_23:
        /*0098*/ 	.byte	0x04, 0x36
        /*009a*/ 	.short	(.L_25 - .L_24)
.L_24:
        /*009c*/ 	.word	0x00000008
.L_25:


//--------------------- .nv.callgraph             --------------------------
	.section	.nv.callgraph,"",@"SHT_CUDA_CALLGRAPH"
	.align	4
	.sectionentsize	8
	.align		4
        /*0000*/ 	.word	0x00000000
	.align		4
        /*0004*/ 	.word	0xffffffff
	.align		4
        /*0008*/ 	.word	0x00000000
	.align		4
        /*000c*/ 	.word	0xfffffffe
	.align		4
        /*0010*/ 	.word	0x00000000
	.align		4
        /*0014*/ 	.word	0xfffffffd
	.align		4
        /*0018*/ 	.word	0x00000000
	.align		4
        /*001c*/ 	.word	0xfffffffc


//--------------------- .text._Z20convolution_2d_tiledPiS_iiS_i --------------------------
	.section	.text._Z20convolution_2d_tiledPiS_iiS_i,"ax",@progbits
	.align	128
        .global         _Z20convolution_2d_tiledPiS_iiS_i
        .type           _Z20convolution_2d_tiledPiS_iiS_i,@function
        .size           _Z20convolution_2d_tiledPiS_iiS_i,(.L_x_8 - _Z20convolution_2d_tiledPiS_iiS_i)
        .other          _Z20convolution_2d_tiledPiS_iiS_i,@"STO_CUDA_ENTRY STV_DEFAULT"
_Z20convolution_2d_tiledPiS_iiS_i:
.text._Z20convolution_2d_tiledPiS_iiS_i:
[----:B------:R-:W-:Y:S01]  /*0000*/  LDC R1, c[0x0][0x37c] ;  /* 0x0000df00ff017b82 */ /* 0x000fe20000000800 */
[----:B------:R-:W0:Y:S07]  /*0010*/  S2R R2, SR_TID.Y ;  /* 0x0000000000027919 */ /* 0x000e2e0000002200 */
[----:B------:R-:W1:Y:S01]  /*0020*/  LDC R10, c[0x0][0x3a0] ;  /* 0x0000e800ff0a7b82 */ /* 0x000e620000000800 */
[----:B------:R-:W2:Y:S01]  /*0030*/  LDCU UR5, c[0x0][0x364] ;  /* 0x00006c80ff0577ac */ /* 0x000ea20008000800 */
[----:B------:R-:W3:Y:S01]  /*0040*/  S2R R0, SR_TID.X ;  /* 0x0000000000007919 */ /* 0x000ee20000002100 */
[----:B------:R-:W4:Y:S05]  /*0050*/  LDCU.64 UR10, c[0x0][0x390] ;  /* 0x00007200ff0a77ac */ /* 0x000f2a0008000a00 */
[----:B------:R-:W2:Y:S01]  /*0060*/  S2UR UR4, SR_CTAID.Y ;  /* 0x00000000000479c3 */ /* 0x000ea20000002600 */
[----:B------:R-:W5:Y:S07]  /*0070*/  LDCU.64 UR8, c[0x0][0x358] ;  /* 0x00006b00ff0877ac */ /* 0x000f6e0008000a00 */
[----:B------:R-:W3:Y:S08]  /*0080*/  S2UR UR6, SR_CTAID.X ;  /* 0x00000000000679c3 */ /* 0x000ef00000002500 */
[----:B------:R-:W3:Y:S01]  /*0090*/  LDC R5, c[0x0][0x360] ;  /* 0x0000d800ff057b82 */ /* 0x000ee20000000800 */
[----:B-1----:R-:W-:-:S04]  /*00a0*/  LEA.HI R11, R10, R10, RZ, 0x1 ;  /* 0x0000000a0a0b7211 */ /* 0x002fc800078f08ff */
[----:B------:R-:W-:Y:S01]  /*00b0*/  SHF.R.S32.HI R11, RZ, 0x1, R11 ;  /* 0x00000001ff0b7819 */ /* 0x000fe2000001140b */
[----:B--2---:R-:W-:-:S03]  /*00c0*/  UIMAD UR4, UR4, UR5, URZ ;  /* 0x00000005040472a4 */ /* 0x004fc6000f8e02ff */
[C---:B----4-:R-:W-:Y:S02]  /*00d0*/  IADD3 R7, PT, PT, -R11.reuse, UR10, RZ ;  /* 0x0000000a0b077c10 */ /* 0x050fe4000fffe1ff */
[C---:B------:R-:W-:Y:S02]  /*00e0*/  IADD3 R6, PT, PT, -R11.reuse, UR11, RZ ;  /* 0x0000000b0b067c10 */ /* 0x040fe4000fffe1ff */
[----:B0-----:R-:W-:Y:S02]  /*00f0*/  IADD3 R16, PT, PT, R11, R2, RZ ;  /* 0x000000020b107210 */ /* 0x001fe40007ffe0ff */
[----:B------:R-:W-:-:S04]  /*0100*/  IADD3 R4, PT, PT, R2, UR4, RZ ;  /* 0x0000000402047c10 */ /* 0x000fc8000fffe0ff */
[C---:B------:R-:W-:Y:S02]  /*0110*/  ISETP.GE.AND P3, PT, R4.reuse, R7, PT ;  /* 0x000000070400720c */ /* 0x040fe40003f66270 */
[----:B------:R-:W-:Y:S02]  /*0120*/  IADD3 R7, PT, PT, -R11, UR5, RZ ;  /* 0x000000050b077c10 */ /* 0x000fe4000fffe1ff */
[----:B------:R-:W-:Y:S01]  /*0130*/  ISETP.GE.AND P4, PT, R4, R11, PT ;  /* 0x0000000b0400720c */ /* 0x000fe20003f86270 */
[C---:B---3--:R-:W-:Y:S01]  /*0140*/  IMAD R3, R5.reuse, UR6, R0 ;  /* 0x0000000605037c24 */ /* 0x048fe2000f8e0200 */
[C---:B------:R-:W-:Y:S01]  /*0150*/  ISETP.LT.U32.OR P3, PT, R2.reuse, R7, P3 ;  /* 0x000000070200720c */ /* 0x040fe20001f61470 */
[----:B------:R-:W-:Y:S01]  /*0160*/  IMAD.IADD R7, R5, 0x1, -R11 ;  /* 0x0000000105077824 */ /* 0x000fe200078e0a0b */
[----:B------:R-:W-:Y:S02]  /*0170*/  ISETP.GE.OR P4, PT, R2, R11, !P4 ;  /* 0x0000000b0200720c */ /* 0x000fe40006786670 */
[----:B------:R-:W-:-:S02]  /*0180*/  ISETP.GE.AND P0, PT, R3, UR11, PT ;  /* 0x0000000b03007c0c */ /* 0x000fc4000bf06270 */
[CC--:B------:R-:W-:Y:S02]  /*0190*/  ISETP.GE.AND P2, PT, R3.reuse, R11.reuse, PT ;  /* 0x0000000b0300720c */ /* 0x0c0fe40003f46270 */
[----:B------:R-:W-:Y:S02]  /*01a0*/  ISETP.LT.AND P0, PT, R4, UR10, !P0 ;  /* 0x0000000a04007c0c */ /* 0x000fe4000c701270 */
[----:B------:R-:W-:Y:S02]  /*01b0*/  ISETP.GE.AND P1, PT, R3, R6, PT ;  /* 0x000000060300720c */ /* 0x000fe40003f26270 */
[C---:B------:R-:W-:Y:S01]  /*01c0*/  ISETP.GE.OR P2, PT, R0.reuse, R11, !P2 ;  /* 0x0000000b0000720c */ /* 0x040fe20005746670 */
[----:B------:R-:W0:Y:S01]  /*01d0*/  @!P3 LDC.64 R14, c[0x0][0x380] ;  /* 0x0000e000ff0ebb82 */ /* 0x000e220000000a00 */
[----:B------:R-:W-:Y:S01]  /*01e0*/  ISETP.LT.U32.OR P1, PT, R0, R7, P1 ;  /* 0x000000070000720c */ /* 0x000fe20000f21470 */
[----:B------:R-:W-:Y:S01]  /*01f0*/  @!P4 IMAD.IADD R20, R4, 0x1, -R11 ;  /* 0x000000010414c824 */ /* 0x000fe200078e0a0b */
[----:B------:R-:W-:-:S05]  /*0200*/  @!P3 IADD3 R22, PT, PT, R16, UR4, RZ ;  /* 0x000000041016bc10 */ /* 0x000fca000fffe0ff */
[----:B------:R-:W1:Y:S01]  /*0210*/  @P0 LDC.64 R18, c[0x0][0x380] ;  /* 0x0000e000ff120b82 */ /* 0x000e620000000a00 */
[----:B------:R-:W-:-:S03]  /*0220*/  @P0 IMAD R17, R4, UR11, R3 ;  /* 0x0000000b04110c24 */ /* 0x000fc6000f8e0203 */
[C-C-:B------:R-:W-:Y:S02]  /*0230*/  @!P2 IMAD R24, R4.reuse, UR11, R3.reuse ;  /* 0x0000000b0418ac24 */ /* 0x140fe4000f8e0203 */
[--C-:B------:R-:W-:Y:S02]  /*0240*/  @!P1 IMAD R26, R4, UR11, R3.reuse ;  /* 0x0000000b041a9c24 */ /* 0x100fe4000f8e0203 */
[----:B------:R-:W2:Y:S08]  /*0250*/  @!P4 LDC.64 R8, c[0x0][0x380] ;  /* 0x0000e000ff08cb82 */ /* 0x000eb00000000a00 */
[----:B------:R-:W3:Y:S08]  /*0260*/  @!P2 LDC.64 R12, c[0x0][0x380] ;  /* 0x0000e000ff0cab82 */ /* 0x000ef00000000a00 */
[----:B------:R-:W4:Y:S01]  /*0270*/  @!P1 LDC.64 R6, c[0x0][0x380] ;  /* 0x0000e000ff069b82 */ /* 0x000f220000000a00 */
[----:B------:R-:W-:-:S02]  /*0280*/  @!P4 IMAD R21, R20, UR11, R3 ;  /* 0x0000000b1415cc24 */ /* 0x000fc4000f8e0203 */
[----:B------:R-:W-:Y:S01]  /*0290*/  @!P3 IMAD R23, R22, UR11, R3 ;  /* 0x0000000b1617bc24 */ /* 0x000fe2000f8e0203 */
[----:B------:R-:W-:Y:S01]  /*02a0*/  @!P1 IADD3 R27, PT, PT, R11, R26, RZ ;  /* 0x0000001a0b1b9210 */ /* 0x000fe20007ffe0ff */
[----:B------:R-:W-:Y:S02]  /*02b0*/  @!P2 IMAD.IADD R25, R24, 0x1, -R11 ;  /* 0x000000011819a824 */ /* 0x000fe400078e0a0b */
[----:B-1----:R-:W-:-:S04]  /*02c0*/  @P0 IMAD.WIDE R18, R17, 0x4, R18 ;  /* 0x0000000411120825 */ /* 0x002fc800078e0212 */
[----:B--2---:R-:W-:Y:S01]  /*02d0*/  @!P4 IMAD.WIDE R8, R21, 0x4, R8 ;  /* 0x000000041508c825 */ /* 0x004fe200078e0208 */
[----:B-----5:R1:W2:Y:S03]  /*02e0*/  @P0 LDG.E R17, desc[UR8][R18.64] ;  /* 0x0000000812110981 */ /* 0x0202a6000c1e1900 */
[----:B0-----:R-:W-:Y:S02]  /*02f0*/  @!P3 IMAD.WIDE R14, R23, 0x4, R14 ;  /* 0x00000004170eb825 */ /* 0x001fe400078e020e */
[----:B------:R0:W5:Y:S02]  /*0300*/  @!P4 LDG.E R8, desc[UR8][R8.64] ;  /* 0x000000080808c981 */ /* 0x000164000c1e1900 */
[----:B---3--:R-:W-:Y:S02]  /*0310*/  @!P2 IMAD.WIDE R12, R25, 0x4, R12 ;  /* 0x00000004190ca825 */ /* 0x008fe400078e020c */
[----:B------:R-:W3:Y:S02]  /*0320*/  @!P3 LDG.E R14, desc[UR8][R14.64] ;  /* 0x000000080e0eb981 */ /* 0x000ee4000c1e1900 */
[----:B----4-:R-:W-:-:S02]  /*0330*/  @!P1 IMAD.WIDE R6, R27, 0x4, R6 ;  /* 0x000000041b069825 */ /* 0x010fc400078e0206 */
[----:B------:R-:W4:Y:S04]  /*0340*/  @!P2 LDG.E R12, desc[UR8][R12.64] ;  /* 0x000000080c0ca981 */ /* 0x000f28000c1e1900 */
[----:B------:R0:W4:Y:S01]  /*0350*/  @!P1 LDG.E R21, desc[UR8][R6.64] ;  /* 0x0000000806159981 */ /* 0x000122000c1e1900 */
[----:B------:R-:W0:Y:S01]  /*0360*/  S2UR UR5, SR_CgaCtaId ;  /* 0x00000000000579c3 */ /* 0x000e220000008800 */
[----:B------:R-:W-:Y:S01]  /*0370*/  UMOV UR4, 0x400 ;  /* 0x0000040000047882 */ /* 0x000fe20000000000 */
[----:B------:R-:W-:Y:S01]  /*0380*/  IADD3 R5, PT, PT, R5, -0x1, R10 ;  /* 0xffffffff05057810 */ /* 0x000fe20007ffe00a */
[C---:B-1----:R-:W-:Y:S02]  /*0390*/  IMAD.IADD R18, R11.reuse, 0x1, R0 ;  /* 0x000000010b127824 */ /* 0x042fe400078e0200 */
[----:B0-----:R-:W-:-:S02]  /*03a0*/  @!P3 IMAD.IADD R9, R11, 0x1, R16 ;  /* 0x000000010b09b824 */ /* 0x001fc400078e0210 */
[--C-:B------:R-:W-:Y:S01]  /*03b0*/  IMAD R20, R5, R16, R18.reuse ;  /* 0x0000001005147224 */ /* 0x100fe200078e0212 */
[----:B------:R-:W-:Y:S01]  /*03c0*/  @!P1 IADD3 R11, PT, PT, R11, R18, RZ ;  /* 0x000000120b0b9210 */ /* 0x000fe20007ffe0ff */
[C-C-:B------:R-:W-:Y:S02]  /*03d0*/  @!P3 IMAD R6, R5.reuse, R9, R18.reuse ;  /* 0x000000090506b224 */ /* 0x140fe400078e0212 */
[----:B------:R-:W-:Y:S01]  /*03e0*/  @!P4 IMAD R18, R5, R2, R18 ;  /* 0x000000020512c224 */ /* 0x000fe200078e0212 */
[----:B------:R-:W-:-:S06]  /*03f0*/  ULEA UR4, UR5, UR4, 0x18 ;  /* 0x0000000405047291 */ /* 0x000fcc000f8ec0ff */
[----:B------:R-:W-:Y:S01]  /*0400*/  @P0 MOV R19, UR4 ;  /* 0x0000000400130c02 */ /* 0x000fe20008000f00 */
[----:B------:R-:W-:-:S04]  /*0410*/  @!P1 IMAD R24, R5, R16, R11 ;  /* 0x0000001005189224 */ /* 0x000fc800078e020b */
[----:B------:R-:W-:Y:S01]  /*0420*/  @P0 IMAD R22, R20, 0x4, R19 ;  /* 0x0000000414160824 */ /* 0x000fe200078e0213 */
[----:B------:R-:W-:Y:S01]  /*0430*/  @!P0 MOV R19, UR4 ;  /* 0x0000000400138c02 */ /* 0x000fe20008000f00 */
[----:B------:R-:W-:-:S03]  /*0440*/  @!P2 IMAD R16, R5, R16, R0 ;  /* 0x000000100510a224 */ /* 0x000fc600078e0200 */
[-C--:B------:R-:W-:Y:S01]  /*0450*/  @!P4 LEA R7, R18, R19.reuse, 0x2 ;  /* 0x000000131207c211 */ /* 0x080fe200078e10ff */
[--C-:B------:R-:W-:Y:S01]  /*0460*/  @!P0 IMAD R20, R20, 0x4, R19.reuse ;  /* 0x0000000414148824 */ /* 0x100fe200078e0213 */
[-C--:B------:R-:W-:Y:S01]  /*0470*/  @!P3 LEA R9, R6, R19.reuse, 0x2 ;  /* 0x000000130609b211 */ /* 0x080fe200078e10ff */
[----:B------:R-:W-:Y:S01]  /*0480*/  @!P2 IMAD R11, R16, 0x4, R19 ;  /* 0x00000004100ba824 */ /* 0x000fe200078e0213 */
[----:B------:R-:W-:Y:S01]  /*0490*/  @!P1 LEA R24, R24, R19, 0x2 ;  /* 0x0000001318189211 */ /* 0x000fe200078e10ff */
[----:B--2---:R0:W-:Y:S04]  /*04a0*/  @P0 STS [R22], R17 ;  /* 0x0000001116000388 */ /* 0x0041e80000000800 */
[----:B------:R0:W-:Y:S04]  /*04b0*/  @!P0 STS [R20], RZ ;  /* 0x000000ff14008388 */ /* 0x0001e80000000800 */
[----:B-----5:R0:W-:Y:S04]  /*04c0*/  @!P4 STS [R7], R8 ;  /* 0x000000080700c388 */ /* 0x0201e80000000800 */
[----:B---3--:R0:W-:Y:S04]  /*04d0*/  @!P3 STS [R9], R14 ;  /* 0x0000000e0900b388 */ /* 0x0081e80000000800 */
[----:B----4-:R0:W-:Y:S04]  /*04e0*/  @!P2 STS [R11], R12 ;  /* 0x0000000c0b00a388 */ /* 0x0101e80000000800 */
[----:B------:R0:W-:Y:S01]  /*04f0*/  @!P1 STS [R24], R21 ;  /* 0x0000001518009388 */ /* 0x0001e20000000800 */
[----:B------:R-:W-:Y:S06]  /*0500*/  BAR.SYNC.DEFER_BLOCKING 0x0 ;  /* 0x0000000000007b1d */ /* 0x000fec0000010000 */
[----:B------:R-:W-:Y:S05]  /*0510*/  @!P0 EXIT ;  /* 0x000000000000894d */ /* 0x000fea0003800000 */
[----:B------:R-:W-:Y:S01]  /*0520*/  ISETP.GE.AND P0, PT, R10, 0x1, PT ;  /* 0x000000010a00780c */ /* 0x000fe20003f06270 */
[----:B------:R-:W-:-:S12]  /*0530*/  HFMA2 R18, -RZ, RZ, 0, 0 ;  /* 0x00000000ff127431 */ /* 0x000fd800000001ff */
[----:B------:R-:W-:Y:S05]  /*0540*/  @!P0 BRA `(.L_x_0) ;  /* 0x0000000800e08947 */ /* 0x000fea0003800000 */
[C---:B0-----:R-:W-:Y:S01]  /*0550*/  LOP3.LUT R8, R10.reuse, 0x7, RZ, 0xc0, !PT ;  /* 0x000000070a087812 */ /* 0x041fe200078ec0ff */
[----:B------:R-:W-:Y:S01]  /*0560*/  IMAD.MOV.U32 R18, RZ, RZ, RZ ;  /* 0x000000ffff127224 */ /* 0x000fe200078e00ff */
[----:B------:R-:W-:Y:S01]  /*0570*/  LOP3.LUT R7, R10, 0xf, RZ, 0xc0, !PT ;  /* 0x0000000f0a077812 */ /* 0x000fe200078ec0ff */
[----:B------:R-:W-:Y:S01]  /*0580*/  UMOV UR4, URZ ;  /* 0x000000ff00047c82 */ /* 0x000fe20008000000 */
[----:B------:R-:W-:Y:S02]  /*0590*/  IADD3 R9, PT, PT, R8, -0x1, RZ ;  /* 0xffffffff08097810 */ /* 0x000fe40007ffe0ff */
[----:B------:R-:W-:Y:S01]  /*05a0*/  LEA R11, R0, R19, 0x2 ;  /* 0x00000013000b7211 */ /* 0x000fe200078e10ff */
[----:B------:R-:W-:Y:S01]  /*05b0*/  VIADD R6, R7, 0xffffffff ;  /* 0xffffffff07067836 */ /* 0x000fe20000000000 */
[----:B------:R-:W-:Y:S02]  /*05c0*/  ISETP.GE.U32.AND P0, PT, R9, 0x3, PT ;  /* 0x000000030900780c */ /* 0x000fe40003f06070 */
[----:B------:R-:W-:-:S02]  /*05d0*/  LOP3.LUT R9, R10, 0x7ffffff0, RZ, 0xc0, !PT ;  /* 0x7ffffff00a097812 */ /* 0x000fc400078ec0ff */
[----:B------:R-:W-:Y:S02]  /*05e0*/  ISETP.GE.U32.AND P1, PT, R6, 0x7, PT ;  /* 0x000000070600780c */ /* 0x000fe40003f26070 */
[----:B------:R-:W-:Y:S02]  /*05f0*/  LOP3.LUT R10, R10, 0x3, RZ, 0xc0, !PT ;  /* 0x000000030a0a7812 */ /* 0x000fe400078ec0ff */
[----:B------:R-:W-:Y:S02]  /*0600*/  IADD3 R11, PT, PT, R11, 0x20, RZ ;  /* 0x000000200b0b7810 */ /* 0x000fe40007ffe0ff */
[----:B------:R-:W-:-:S07]  /*0610*/  IADD3 R16, PT, PT, -R9, RZ, RZ ;  /* 0x000000ff09107210 */ /* 0x000fce0007ffe1ff */
.L_x_6:
[----:B------:R-:W0:Y:S01]  /*0620*/  LDCU UR5, c[0x0][0x3a0] ;  /* 0x00007400ff0577ac */ /* 0x000e220008000800 */
[----:B------:R-:W-:Y:S01]  /*0630*/  VIADD R12, R2, UR4 ;  /* 0x00000004020c7c36 */ /* 0x000fe20008000000 */
[----:B------:R-:W-:-:S03]  /*0640*/  MOV R17, RZ ;  /* 0x000000ff00117202 */ /* 0x000fc60000000f00 */
[----:B------:R-:W-:Y:S01]  /*0650*/  IMAD R6, R5, R12, R0 ;  /* 0x0000000c05067224 */ /* 0x000fe200078e0200 */
[----:B0-----:R-:W-:Y:S02]  /*0660*/  UISETP.GE.U32.AND UP1, UPT, UR5, 0x10, UPT ;  /* 0x000000100500788c */ /* 0x001fe4000bf26070 */
[----:B------:R-:W-:Y:S02]  /*0670*/  UIMAD UR10, UR4, UR5, URZ ;  /* 0x00000005040a72a4 */ /* 0x000fe4000f8e02ff */
[----:B------:R-:W-:-:S04]  /*0680*/  UIADD3 UR4, UPT, UPT, UR4, 0x1, URZ ;  /* 0x0000000104047890 */ /* 0x000fc8000fffe0ff */
[----:B------:R-:W-:Y:S01]  /*0690*/  UISETP.NE.AND UP0, UPT, UR4, UR5, UPT ;  /* 0x000000050400728c */ /* 0x000fe2000bf05270 */
[----:B------:R-:W-:Y:S10]  /*06a0*/  BRA.U !UP1, `(.L_x_1) ;  /* 0x0000000509007547 */ /* 0x000ff4000b800000 */
[----:B------:R-:W0:Y:S01]  /*06b0*/  LDCU.64 UR6, c[0x0][0x398] ;  /* 0x00007300ff0677ac */ /* 0x000e220008000a00 */
[----:B------:R-:W-:Y:S01]  /*06c0*/  IMAD R12, R5, R12, RZ ;  /* 0x0000000c050c7224 */ /* 0x000fe200078e02ff */
[----:B------:R-:W-:-:S03]  /*06d0*/  MOV R14, R16 ;  /* 0x00000010000e7202 */ /* 0x000fc60000000f00 */
[----:B------:R-:W-:Y:S01]  /*06e0*/  IMAD R15, R12, 0x4, R11 ;  /* 0x000000040c0f7824 */ /* 0x000fe200078e020b */
[----:B0-----:R-:W-:-:S04]  /*06f0*/  UIMAD.WIDE.U32 UR6, UR10, 0x4, UR6 ;  /* 0x000000040a0678a5 */ /* 0x001fc8000f8e0006 */
[----:B------:R-:W-:-:S04]  /*0700*/  UIADD3 UR5, UP1, UPT, UR6, 0x20, URZ ;  /* 0x0000002006057890 */ /* 0x000fc8000ff3e0ff */
[----:B------:R-:W-:Y:S02]  /*0710*/  UIADD3.X UR6, UPT, UPT, URZ, UR7, URZ, UP1, !UPT ;  /* 0x00000007ff067290 */ /* 0x000fe40008ffe4ff */
[----:B------:R-:W-:-:S04]  /*0720*/  MOV R12, UR5 ;  /* 0x00000005000c7c02 */ /* 0x000fc80008000f00 */
[----:B------:R-:W-:-:S07]  /*0730*/  MOV R13, UR6 ;  /* 0x00000006000d7c02 */ /* 0x000fce0008000f00 */
.L_x_2:
[----:B------:R-:W2:Y:S04]  /*0740*/  LDG.E R24, desc[UR8][R12.64+-0x20] ;  /* 0xffffe0080c187981 */ /* 0x000ea8000c1e1900 */
[----:B------:R-:W3:Y:S04]  /*0750*/  LDG.E R26, desc[UR8][R12.64+-0x1c] ;  /* 0xffffe4080c1a7981 */ /* 0x000ee8000c1e1900 */
[----:B------:R-:W4:Y:S04]  /*0760*/  LDG.E R23, desc[UR8][R12.64+-0x18] ;  /* 0xffffe8080c177981 */ /* 0x000f28000c1e1900 */
[----:B------:R-:W5:Y:S04]  /*0770*/  LDG.E R22, desc[UR8][R12.64+-0x14] ;  /* 0xffffec080c167981 */ /* 0x000f68000c1e1900 */
[----:B------:R-:W5:Y:S04]  /*0780*/  LDG.E R21, desc[UR8][R12.64+-0x10] ;  /* 0xfffff0080c157981 */ /* 0x000f68000c1e1900 */
[----:B------:R-:W5:Y:S04]  /*0790*/  LDG.E R20, desc[UR8][R12.64+-0xc] ;  /* 0xfffff4080c147981 */ /* 0x000f68000c1e1900 */
[----:B------:R-:W5:Y:S04]  /*07a0*/  LDG.E R19, desc[UR8][R12.64+-0x8] ;  /* 0xfffff8080c137981 */ /* 0x000f68000c1e1900 */
[----:B------:R-:W5:Y:S04]  /*07b0*/  LDG.E R17, desc[UR8][R12.64+-0x4] ;  /* 0xfffffc080c117981 */ /* 0x000f68000c1e1900 */
[----:B------:R-:W2:Y:S04]  /*07c0*/  LDS R25, [R15+-0x20] ;  /* 0xffffe0000f197984 */ /* 0x000ea80000000800 */
[----:B------:R-:W-:Y:S01]  /*07d0*/  LDS R27, [R15+-0x18] ;  /* 0xffffe8000f1b7984 */ /* 0x000fe20000000800 */
[----:B--2---:R-:W-:-:S03]  /*07e0*/  IMAD R24, R25, R24, R18 ;  /* 0x0000001819187224 */ /* 0x004fc600078e0212 */
[----:B------:R-:W3:Y:S04]  /*07f0*/  LDS R25, [R15+-0x1c] ;  /* 0xffffe4000f197984 */ /* 0x000ee80000000800 */
[----:B------:R-:W2:Y:S01]  /*0800*/  LDG.E R18, desc[UR8][R12.64] ;  /* 0x000000080c127981 */ /* 0x000ea2000c1e1900 */
[----:B---3--:R-:W-:-:S03]  /*0810*/  IMAD R24, R25, R26, R24 ;  /* 0x0000001a19187224 */ /* 0x008fc600078e0218 */
[----:B------:R-:W5:Y:S04]  /*0820*/  LDS R25, [R15+-0x14] ;  /* 0xffffec000f197984 */ /* 0x000f680000000800 */
[----:B------:R-:W0:Y:S01]  /*0830*/  LDS R26, [R15+-0x10] ;  /* 0xfffff0000f1a7984 */ /* 0x000e220000000800 */
[----:B----4-:R-:W-:-:S04]  /*0840*/  IMAD R23, R27, R23, R24 ;  /* 0x000000171b177224 */ /* 0x010fc800078e0218 */
[----:B-----5:R-:W-:Y:S02]  /*0850*/  IMAD R24, R25, R22, R23 ;  /* 0x0000001619187224 */ /* 0x020fe400078e0217 */
[----:B------:R-:W1:Y:S04]  /*0860*/  LDS R25, [R15+-0xc] ;  /* 0xfffff4000f197984 */ /* 0x000e680000000800 */
[----:B------:R-:W3:Y:S01]  /*0870*/  LDG.E R22, desc[UR8][R12.64+0x4] ;  /* 0x000004080c167981 */ /* 0x000ee2000c1e1900 */
[----:B0-----:R-:W-:-:S03]  /*0880*/  IMAD R23, R26, R21, R24 ;  /* 0x000000151a177224 */ /* 0x001fc600078e0218 */
[----:B------:R-:W0:Y:S04]  /*0890*/  LDS R26, [R15+-0x8] ;  /* 0xfffff8000f1a7984 */ /* 0x000e280000000800 */
[----:B------:R-:W4:Y:S01]  /*08a0*/  LDG.E R21, desc[UR8][R12.64+0x8] ;  /* 0x000008080c157981 */ /* 0x000f22000c1e1900 */
[----:B-1----:R-:W-:-:S03]  /*08b0*/  IMAD R24, R25, R20, R23 ;  /* 0x0000001419187224 */ /* 0x002fc600078e0217 */
[----:B------:R-:W1:Y:S04]  /*08c0*/  LDS R25, [R15+-0x4] ;  /* 0xfffffc000f197984 */ /* 0x000e680000000800 */
[----:B------:R-:W5:Y:S04]  /*08d0*/  LDG.E R23, desc[UR8][R12.64+0xc] ;  /* 0x00000c080c177981 */ /* 0x000f68000c1e1900 */
[----:B------:R-:W5:Y:S01]  /*08e0*/  LDG.E R20, desc[UR8][R12.64+0x10] ;  /* 0x000010080c147981 */ /* 0x000f62000c1e1900 */
[----:B0-----:R-:W-:-:S03]  /*08f0*/  IMAD R26, R26, R19, R24 ;  /* 0x000000131a1a7224 */ /* 0x001fc600078e0218 */
[----:B------:R-:W5:Y:S04]  /*0900*/  LDG.E R19, desc[UR8][R12.64+0x14] ;  /* 0x000014080c137981 */ /* 0x000f68000c1e1900 */
[----:B------:R-:W5:Y:S01]  /*0910*/  LDG.E R24, desc[UR8][R12.64+0x18] ;  /* 0x000018080c187981 */ /* 0x000f62000c1e1900 */
[----:B-1----:R-:W-:-:S03]  /*0920*/  IMAD R25, R25, R17, R26 ;  /* 0x0000001119197224 */ /* 0x002fc600078e021a */
[----:B------:R0:W5:Y:S04]  /*0930*/  LDG.E R17, desc[UR8][R12.64+0x1c] ;  /* 0x00001c080c117981 */ /* 0x000168000c1e1900 */
[----:B------:R-:W2:Y:S01]  /*0940*/  LDS R26, [R15] ;  /* 0x000000000f1a7984 */ /* 0x000ea20000000800 */
[----:B------:R-:W-:-:S05]  /*0950*/  VIADD R14, R14, 0x10 ;  /* 0x000000100e0e7836 */ /* 0x000fca0000000000 */
[----:B------:R-:W-:Y:S02]  /*0960*/  ISETP.NE.AND P2, PT, R14, RZ, PT ;  /* 0x000000ff0e00720c */ /* 0x000fe40003f45270 */
[----:B0-----:R-:W-:Y:S01]  /*0970*/  IADD3 R12, P3, PT, R12, 0x40, RZ ;  /* 0x000000400c0c7810 */ /* 0x001fe20007f7e0ff */
[----:B--2---:R-:W-:Y:S02]  /*0980*/  IMAD R25, R26, R18, R25 ;  /* 0x000000121a197224 */ /* 0x004fe400078e0219 */
[----:B------:R-:W3:Y:S04]  /*0990*/  LDS R18, [R15+0x4] ;  /* 0x000004000f127984 */ /* 0x000ee80000000800 */
[----:B------:R-:W4:Y:S01]  /*09a0*/  LDS R26, [R15+0x8] ;  /* 0x000008000f1a7984 */ /* 0x000f220000000800 */
[----:B---3--:R-:W-:-:S03]  /*09b0*/  IMAD R18, R18, R22, R25 ;  /* 0x0000001612127224 */ /* 0x008fc600078e0219 */
[----:B------:R-:W5:Y:S04]  /*09c0*/  LDS R22, [R15+0xc] ;  /* 0x00000c000f167984 */ /* 0x000f680000000800 */
[----:B------:R-:W0:Y:S01]  /*09d0*/  LDS R25, [R15+0x10] ;  /* 0x000010000f197984 */ /* 0x000e220000000800 */
[----:B----4-:R-:W-:-:S03]  /*09e0*/  IMAD R18, R26, R21, R18 ;  /* 0x000000151a127224 */ /* 0x010fc600078e0212 */
[----:B------:R-:W1:Y:S04]  /*09f0*/  LDS R26, [R15+0x14] ;  /* 0x000014000f1a7984 */ /* 0x000e680000000800 */
[----:B------:R-:W2:Y:S01]  /*0a00*/  LDS R21, [R15+0x18] ;  /* 0x000018000f157984 */ /* 0x000ea20000000800 */
[----:B-----5:R-:W-:-:S03]  /*0a10*/  IMAD R22, R22, R23, R18 ;  /* 0x0000001716167224 */ /* 0x020fc600078e0212 */
[----:B------:R3:W4:Y:S01]  /*0a20*/  LDS R18, [R15+0x1c] ;  /* 0x00001c000f127984 */ /* 0x0007220000000800 */
[----:B0-----:R-:W-:-:S04]  /*0a30*/  IMAD R20, R25, R20, R22 ;  /* 0x0000001419147224 */ /* 0x001fc800078e0216 */
[----:B-1----:R-:W-:-:S04]  /*0a40*/  IMAD R19, R26, R19, R20 ;  /* 0x000000131a137224 */ /* 0x002fc800078e0214 */
[----:B--2---:R-:W-:Y:S01]  /*0a50*/  IMAD R19, R21, R24, R19 ;  /* 0x0000001815137224 */ /* 0x004fe200078e0213 */
[----:B------:R-:W-:Y:S02]  /*0a60*/  IADD3.X R13, PT, PT, RZ, R13, RZ, P3, !PT ;  /* 0x0000000dff0d7210 */ /* 0x000fe40001ffe4ff */
[----:B---3--:R-:W-:Y:S01]  /*0a70*/  IADD3 R15, PT, PT, R15, 0x40, RZ ;  /* 0x000000400f0f7810 */ /* 0x008fe20007ffe0ff */
[----:B----4-:R-:W-:Y:S01]  /*0a80*/  IMAD R18, R18, R17, R19 ;  /* 0x0000001112127224 */ /* 0x010fe200078e0213 */
[----:B------:R-:W-:Y:S06]  /*0a90*/  @P2 BRA `(.L_x_2) ;  /* 0xfffffffc00282947 */ /* 0x000fec000383ffff */
[----:B------:R-:W-:-:S07]  /*0aa0*/  IMAD.MOV.U32 R17, RZ, RZ, R9 ;  /* 0x000000ffff117224 */ /* 0x000fce00078e0009 */
.L_x_1:
[----:B------:R-:W-:-:S13]  /*0ab0*/  ISETP.NE.AND P2, PT, R7, RZ, PT ;  /* 0x000000ff0700720c */ /* 0x000fda0003f45270 */
[----:B------:R-:W-:Y:S05]  /*0ac0*/  @!P2 BRA `(.L_x_3) ;  /* 0x00000004007ca947 */ /* 0x000fea0003800000 */
[----:B------:R-:W-:Y:S01]  /*0ad0*/  ISETP.NE.AND P2, PT, R8, RZ, PT ;  /* 0x000000ff0800720c */ /* 0x000fe20003f45270 */
[----:B------:R-:W-:-:S12]  /*0ae0*/  @!P1 BRA `(.L_x_4) ;  /* 0x0000000000989947 */ /* 0x000fd80003800000 */
[----:B------:R-:W0:Y:S01]  /*0af0*/  LDC.64 R14, c[0x0][0x398] ;  /* 0x0000e600ff0e7b82 */ /* 0x000e220000000a00 */
[----:B------:R-:W-:-:S05]  /*0b00*/  IADD3 R13, PT, PT, R17, UR10, RZ ;  /* 0x0000000a110d7c10 */ /* 0x000fca000fffe0ff */
[----:B0-----:R-:W-:Y:S02]  /*0b10*/  IMAD.WIDE.U32 R14, R13, 0x4, R14 ;  /* 0x000000040d0e7825 */ /* 0x001fe400078e000e */
[----:B------:R-:W0:Y:S04]  /*0b20*/  LDC.64 R12, c[0x0][0x398] ;  /* 0x0000e600ff0c7b82 */ /* 0x000e280000000a00 */
[----:B------:R-:W2:Y:S01]  /*0b30*/  LDG.E R15, desc[UR8][R14.64] ;  /* 0x000000080e0f7981 */ /* 0x000ea2000c1e1900 */
[----:B------:R-:W-:-:S04]  /*0b40*/  IADD3 R19, P3, PT, R17, UR10, RZ ;  /* 0x0000000a11137c10 */ /* 0x000fc8000ff7e0ff */
[----:B------:R-:W-:Y:S02]  /*0b50*/  IADD3.X R20, PT, PT, RZ, RZ, RZ, P3, !PT ;  /* 0x000000ffff147210 */ /* 0x000fe40001ffe4ff */
[----:B0-----:R-:W-:-:S04]  /*0b60*/  LEA R12, P3, R19, R12, 0x2 ;  /* 0x0000000c130c7211 */ /* 0x001fc800078610ff */
[----:B------:R-:W-:-:S05]  /*0b70*/  LEA.HI.X R13, R19, R13, R20, 0x2, P3 ;  /* 0x0000000d130d7211 */ /* 0x000fca00018f1414 */
[----:B------:R-:W3:Y:S04]  /*0b80*/  LDG.E R24, desc[UR8][R12.64+0x4] ;  /* 0x000004080c187981 */ /* 0x000ee8000c1e1900 */
[----:B------:R-:W4:Y:S04]  /*0b90*/  LDG.E R22, desc[UR8][R12.64+0x8] ;  /* 0x000008080c167981 */ /* 0x000f28000c1e1900 */
[----:B------:R-:W5:Y:S04]  /*0ba0*/  LDG.E R19, desc[UR8][R12.64+0xc] ;  /* 0x00000c080c137981 */ /* 0x000f68000c1e1900 */
[----:B------:R-:W5:Y:S04]  /*0bb0*/  LDG.E R23, desc[UR8][R12.64+0x10] ;  /* 0x000010080c177981 */ /* 0x000f68000c1e1900 */
[----:B------:R-:W5:Y:S04]  /*0bc0*/  LDG.E R21, desc[UR8][R12.64+0x14] ;  /* 0x000014080c157981 */ /* 0x000f68000c1e1900 */
[----:B------:R-:W5:Y:S04]  /*0bd0*/  LDG.E R20, desc[UR8][R12.64+0x18] ;  /* 0x000018080c147981 */ /* 0x000f68000c1e1900 */
[----:B------:R0:W5:Y:S01]  /*0be0*/  LDG.E R14, desc[UR8][R12.64+0x1c] ;  /* 0x00001c080c0e7981 */ /* 0x000162000c1e1900 */
[----:B------:R-:W1:Y:S01]  /*0bf0*/  S2UR UR6, SR_CgaCtaId ;  /* 0x00000000000679c3 */ /* 0x000e620000008800 */
[----:B------:R-:W-:Y:S01]  /*0c00*/  UMOV UR5, 0x400 ;  /* 0x0000040000057882 */ /* 0x000fe20000000000 */
[----:B------:R-:W-:Y:S01]  /*0c10*/  IMAD.IADD R25, R6, 0x1, R17 ;  /* 0x0000000106197824 */ /* 0x000fe200078e0211 */
[----:B------:R-:W-:Y:S01]  /*0c20*/  IADD3 R17, PT, PT, R17, 0x8, RZ ;  /* 0x0000000811117810 */ /* 0x000fe20007ffe0ff */
[----:B-1----:R-:W-:-:S06]  /*0c30*/  ULEA UR5, UR6, UR5, 0x18 ;  /* 0x0000000506057291 */ /* 0x002fcc000f8ec0ff */
[----:B------:R-:W-:-:S05]  /*0c40*/  LEA R25, R25, UR5, 0x2 ;  /* 0x0000000519197c11 */ /* 0x000fca000f8e10ff */
[----:B------:R-:W2:Y:S04]  /*0c50*/  LDS R26, [R25] ;  /* 0x00000000191a7984 */ /* 0x000ea80000000800 */
[----:B------:R-:W3:Y:S04]  /*0c60*/  LDS R27, [R25+0x4] ;  /* 0x00000400191b7984 */ /* 0x000ee80000000800 */
[----:B0-----:R-:W-:Y:S04]  /*0c70*/  LDS R13, [R25+0x10] ;  /* 0x00001000190d7984 */ /* 0x001fe80000000800 */
[----:B------:R-:W-:Y:S01]  /*0c80*/  LDS R12, [R25+0x14] ;  /* 0x00001400190c7984 */ /* 0x000fe20000000800 */
[----:B--2---:R-:W-:-:S03]  /*0c90*/  IMAD R15, R26, R15, R18 ;  /* 0x0000000f1a0f7224 */ /* 0x004fc600078e0212 */
[----:B------:R-:W4:Y:S04]  /*0ca0*/  LDS R26, [R25+0x8] ;  /* 0x00000800191a7984 */ /* 0x000f280000000800 */
[----:B------:R-:W5:Y:S01]  /*0cb0*/  LDS R18, [R25+0xc] ;  /* 0x00000c0019127984 */ /* 0x000f620000000800 */
[----:B---3--:R-:W-:-:S03]  /*0cc0*/  IMAD R15, R27, R24, R15 ;  /* 0x000000181b0f7224 */ /* 0x008fc600078e020f */
[----:B------:R-:W-:Y:S01]  /*0cd0*/  LDS R24, [R25+0x1c] ;  /* 0x00001c0019187984 */ /* 0x000fe20000000800 */
[----:B----4-:R-:W-:-:S03]  /*0ce0*/  IMAD R15, R26, R22, R15 ;  /* 0x000000161a0f7224 */ /* 0x010fc600078e020f */
[----:B------:R-:W0:Y:S01]  /*0cf0*/  LDS R22, [R25+0x18] ;  /* 0x0000180019167984 */ /* 0x000e220000000800 */
[----:B-----5:R-:W-:-:S04]  /*0d00*/  IMAD R18, R18, R19, R15 ;  /* 0x0000001312127224 */ /* 0x020fc800078e020f */
[----:B------:R-:W-:-:S04]  /*0d10*/  IMAD R13, R13, R23, R18 ;  /* 0x000000170d0d7224 */ /* 0x000fc800078e0212 */
[----:B------:R-:W-:-:S04]  /*0d20*/  IMAD R13, R12, R21, R13 ;  /* 0x000000150c0d7224 */ /* 0x000fc800078e020d */
[----:B0-----:R-:W-:-:S04]  /*0d30*/  IMAD R13, R22, R20, R13 ;  /* 0x00000014160d7224 */ /* 0x001fc800078e020d */
[----:B------:R-:W-:-:S07]  /*0d40*/  IMAD R18, R24, R14, R13 ;  /* 0x0000000e18127224 */ /* 0x000fce00078e020d */
.L_x_4:
[----:B------:R-:W-:Y:S05]  /*0d50*/  @!P2 BRA `(.L_x_3) ;  /* 0x0000000000d8a947 */ /* 0x000fea0003800000 */
[----:B------:R-:W-:Y:S01]  /*0d60*/  ISETP.NE.AND P2, PT, R10, RZ, PT ;  /* 0x000000ff0a00720c */ /* 0x000fe20003f45270 */
[----:B------:R-:W-:-:S12]  /*0d70*/  @!P0 BRA `(.L_x_5) ;  /* 0x0000000000688947 */ /* 0x000fd80003800000 */
[----:B------:R-:W0:Y:S01]  /*0d80*/  LDC.64 R14, c[0x0][0x398] ;  /* 0x0000e600ff0e7b82 */ /* 0x000e220000000a00 */
[C---:B------:R-:W-:Y:S02]  /*0d90*/  IADD3 R20, P3, PT, R17.reuse, UR10, RZ ;  /* 0x0000000a11147c10 */ /* 0x040fe4000ff7e0ff */
[----:B------:R-:W-:-:S03]  /*0da0*/  IADD3 R19, PT, PT, R17, UR10, RZ ;  /* 0x0000000a11137c10 */ /* 0x000fc6000fffe0ff */
[----:B------:R-:W-:Y:S02]  /*0db0*/  IMAD.X R21, RZ, RZ, RZ, P3 ;  /* 0x000000ffff157224 */ /* 0x000fe400018e06ff */
[----:B------:R-:W1:Y:S01]  /*0dc0*/  LDC.64 R12, c[0x0][0x398] ;  /* 0x0000e600ff0c7b82 */ /* 0x000e620000000a00 */
[----:B0-----:R-:W-:-:S06]  /*0dd0*/  IMAD.WIDE.U32 R14, R19, 0x4, R14 ;  /* 0x00000004130e7825 */ /* 0x001fcc00078e000e */
[----:B------:R0:W2:Y:S01]  /*0de0*/  LDG.E R14, desc[UR8][R14.64] ;  /* 0x000000080e0e7981 */ /* 0x0000a2000c1e1900 */
[----:B-1----:R-:W-:-:S04]  /*0df0*/  LEA R12, P3, R20, R12, 0x2 ;  /* 0x0000000c140c7211 */ /* 0x002fc800078610ff */
[----:B------:R-:W-:-:S05]  /*0e00*/  LEA.HI.X R13, R20, R13, R21, 0x2, P3 ;  /* 0x0000000d140d7211 */ /* 0x000fca00018f1415 */
[----:B------:R-:W3:Y:S04]  /*0e10*/  LDG.E R20, desc[UR8][R12.64+0x4] ;  /* 0x000004080c147981 */ /* 0x000ee8000c1e1900 */
[----:B------:R-:W4:Y:S04]  /*0e20*/  LDG.E R22, desc[UR8][R12.64+0x8] ;  /* 0x000008080c167981 */ /* 0x000f28000c1e1900 */
[----:B------:R-:W5:Y:S01]  /*0e30*/  LDG.E R24, desc[UR8][R12.64+0xc] ;  /* 0x00000c080c187981 */ /* 0x000f62000c1e1900 */
[----:B------:R-:W1:Y:S01]  /*0e40*/  S2UR UR6, SR_CgaCtaId ;  /* 0x00000000000679c3 */ /* 0x000e620000008800 */
[----:B------:R-:W-:Y:S01]  /*0e50*/  UMOV UR5, 0x400 ;  /* 0x0000040000057882 */ /* 0x000fe20000000000 */
[----:B------:R-:W-:Y:S01]  /*0e60*/  IADD3 R19, PT, PT, R6, R17, RZ ;  /* 0x0000001106137210 */ /* 0x000fe20007ffe0ff */
[----:B-1----:R-:W-:-:S06]  /*0e70*/  ULEA UR5, UR6, UR5, 0x18 ;  /* 0x0000000506057291 */ /* 0x002fcc000f8ec0ff */
[----:B------:R-:W-:-:S05]  /*0e80*/  LEA R19, R19, UR5, 0x2 ;  /* 0x0000000513137c11 */ /* 0x000fca000f8e10ff */
[----:B------:R-:W2:Y:S04]  /*0e90*/  LDS R21, [R19] ;  /* 0x0000000013157984 */ /* 0x000ea80000000800 */
[----:B------:R-:W3:Y:S04]  /*0ea0*/  LDS R23, [R19+0x4] ;  /* 0x0000040013177984 */ /* 0x000ee80000000800 */
[----:B0-----:R-:W4:Y:S04]  /*0eb0*/  LDS R15, [R19+0x8] ;  /* 0x00000800130f7984 */ /* 0x001f280000000800 */
[----:B------:R-:W5:Y:S01]  /*0ec0*/  LDS R25, [R19+0xc] ;  /* 0x00000c0013197984 */ /* 0x000f620000000800 */
[----:B------:R-:W-:Y:S01]  /*0ed0*/  IADD3 R17, PT, PT, R17, 0x4, RZ ;  /* 0x0000000411117810 */ /* 0x000fe20007ffe0ff */
[----:B--2---:R-:W-:-:S04]  /*0ee0*/  IMAD R14, R21, R14, R18 ;  /* 0x0000000e150e7224 */ /* 0x004fc800078e0212 */
[----:B---3--:R-:W-:-:S04]  /*0ef0*/  IMAD R14, R23, R20, R14 ;  /* 0x00000014170e7224 */ /* 0x008fc800078e020e */
[----:B----4-:R-:W-:-:S04]  /*0f00*/  IMAD R14, R15, R22, R14 ;  /* 0x000000160f0e7224 */ /* 0x010fc800078e020e */
[----:B-----5:R-:W-:-:S07]  /*0f10*/  IMAD R18, R25, R24, R14 ;  /* 0x0000001819127224 */ /* 0x020fce00078e020e */
.L_x_5:
[----:B------:R-:W-:Y:S05]  /*0f20*/  @!P2 BRA `(.L_x_3) ;  /* 0x000000000064a947 */ /* 0x000fea0003800000 */
[----:B------:R-:W0:Y:S01]  /*0f30*/  LDC.64 R12, c[0x0][0x398] ;  /* 0x0000e600ff0c7b82 */ /* 0x000e220000000a00 */
[----:B------:R-:W-:-:S04]  /*0f40*/  VIADD R15, R17, UR10 ;  /* 0x0000000a110f7c36 */ /* 0x000fc80008000000 */
[----:B0-----:R-:W-:-:S06]  /*0f50*/  IMAD.WIDE.U32 R12, R15, 0x4, R12 ;  /* 0x000000040f0c7825 */ /* 0x001fcc00078e000c */
[----:B------:R-:W2:Y:S01]  /*0f60*/  LDG.E R12, desc[UR8][R12.64] ;  /* 0x000000080c0c7981 */ /* 0x000ea2000c1e1900 */
[----:B------:R-:W0:Y:S01]  /*0f70*/  S2UR UR6, SR_CgaCtaId ;  /* 0x00000000000679c3 */ /* 0x000e220000008800 */
[----:B------:R-:W-:Y:S01]  /*0f80*/  UMOV UR5, 0x400 ;  /* 0x0000040000057882 */ /* 0x000fe20000000000 */
[----:B------:R-:W-:Y:S02]  /*0f90*/  IADD3 R6, PT, PT, R6, R17, RZ ;  /* 0x0000001106067210 */ /* 0x000fe40007ffe0ff */
[----:B------:R-:W-:Y:S01]  /*0fa0*/  ISETP.NE.AND P2, PT, R10, 0x1, PT ;  /* 0x000000010a00780c */ /* 0x000fe20003f45270 */
[----:B0-----:R-:W-:-:S06]  /*0fb0*/  ULEA UR5, UR6, UR5, 0x18 ;  /* 0x0000000506057291 */ /* 0x001fcc000f8ec0ff */
[----:B------:R-:W-:-:S05]  /*0fc0*/  LEA R19, R6, UR5, 0x2 ;  /* 0x0000000506137c11 */ /* 0x000fca000f8e10ff */
[----:B------:R-:W2:Y:S02]  /*0fd0*/  LDS R15, [R19] ;  /* 0x00000000130f7984 */ /* 0x000ea40000000800 */
[----:B--2---:R-:W-:Y:S01]  /*0fe0*/  IMAD R18, R15, R12, R18 ;  /* 0x0000000c0f127224 */ /* 0x004fe200078e0212 */
[----:B------:R-:W-:Y:S06]  /*0ff0*/  @!P2 BRA `(.L_x_3) ;  /* 0x000000000030a947 */ /* 0x000fec0003800000 */
[----:B------:R-:W0:Y:S01]  /*1000*/  LDC.64 R12, c[0x0][0x398] ;  /* 0x0000e600ff0c7b82 */ /* 0x000e220000000a00 */
[----:B------:R-:W-:Y:S01]  /*1010*/  IADD3 R6, P2, PT, R17, UR10, RZ ;  /* 0x0000000a11067c10 */ /* 0x000fe2000ff5e0ff */
[----:B------:R-:W1:Y:S03]  /*1020*/  LDS R15, [R19+0x4] ;  /* 0x00000400130f7984 */ /* 0x000e660000000800 */
[----:B------:R-:W-:Y:S02]  /*1030*/  IADD3.X R14, PT, PT, RZ, RZ, RZ, P2, !PT ;  /* 0x000000ffff0e7210 */ /* 0x000fe400017fe4ff */
[----:B------:R-:W-:-:S13]  /*1040*/  ISETP.NE.AND P2, PT, R10, 0x2, PT ;  /* 0x000000020a00780c */ /* 0x000fda0003f45270 */
[----:B------:R-:W2:Y:S01]  /*1050*/  @P2 LDS R17, [R19+0x8] ;  /* 0x0000080013112984 */ /* 0x000ea20000000800 */
[----:B0-----:R-:W-:-:S04]  /*1060*/  LEA R12, P3, R6, R12, 0x2 ;  /* 0x0000000c060c7211 */ /* 0x001fc800078610ff */
[----:B------:R-:W-:-:S05]  /*1070*/  LEA.HI.X R13, R6, R13, R14, 0x2, P3 ;  /* 0x0000000d060d7211 */ /* 0x000fca00018f140e */
[----:B------:R-:W1:Y:S04]  /*1080*/  LDG.E R6, desc[UR8][R12.64+0x4] ;  /* 0x000004080c067981 */ /* 0x000e68000c1e1900 */
[----:B------:R-:W2:Y:S01]  /*1090*/  @P2 LDG.E R14, desc[UR8][R12.64+0x8] ;  /* 0x000008080c0e2981 */ /* 0x000ea2000c1e1900 */
[----:B-1----:R-:W-:-:S04]  /*10a0*/  IMAD R18, R15, R6, R18 ;  /* 0x000000060f127224 */ /* 0x002fc800078e0212 */
[----:B--2---:R-:W-:-:S07]  /*10b0*/  @P2 IMAD R18, R17, R14, R18 ;  /* 0x0000000e11122224 */ /* 0x004fce00078e0212 */
.L_x_3:
[----:B------:R-:W-:Y:S05]  /*10c0*/  BRA.U UP0, `(.L_x_6) ;  /* 0xfffffff500547547 */ /* 0x000fea000b83ffff */
.L_x_0:
[----:B0-----:R-:W0:Y:S01]  /*10d0*/  LDC.64 R6, c[0x0][0x388] ;  /* 0x0000e200ff067b82 */ /* 0x001e220000000a00 */
[----:B------:R-:W1:Y:S02]  /*10e0*/  LDCU UR4, c[0x0][0x394] ;  /* 0x00007280ff0477ac */ /* 0x000e640008000800 */
[----:B-1----:R-:W-:-:S04]  /*10f0*/  IMAD R3, R4, UR4, R3 ;  /* 0x0000000404037c24 */ /* 0x002fc8000f8e0203 */
[----:B0-----:R-:W-:-:S05]  /*1100*/  IMAD.WIDE R2, R3, 0x4, R6 ;  /* 0x0000000403027825 */ /* 0x001fca00078e0206 */
[----:B------:R-:W-:Y:S01]  /*1110*/  STG.E desc[UR8][R2.64], R18 ;  /* 0x0000001202007986 */ /* 0x000fe2000c101908 */
[----:B------:R-:W-:Y:S05]  /*1120*/  EXIT ;  /* 0x000000000000794d */ /* 0x000fea0003800000 */
.L_x_7:
[----:B------:R-:W-:-:S00]  /*1130*/  BRA `(.L_x_7) ;  /* 0xfffffffc00fc7947 */ /* 0x000fc0000383ffff */
[----:B------:R-:W-:-:S00]  /*1140*/  NOP ;  /* 0x0000000000007918 */ /* 0x000fc00000000000 */
        /* <DEDUP_REMOVED lines=11> */
.L_x_8:


//--------------------- .nv.shared._Z20convolution_2d_tiledPiS_iiS_i --------------------------
	.section	.nv.shared._Z20convolution_2d_tiledPiS_iiS_i,"aw",@nobits
	.sectionflags	@""
	.align	16
	.zero		1024


//--------------------- .nv.shared.reserved.0     --------------------------
	.section	.nv.shared.reserved.0,"aw",@nobits
	.weak		__nv_reservedSMEM_offset_0_alias
	.size		__nv_reservedSMEM_offset_0_alias, 0, 64
	.other		__nv_reservedSMEM_offset_0_alias,@"STO_CUDA_RESERVED_SHARED STV_DEFAULT"
__nv_reservedSMEM_offset_0_alias:
	.zero		0
	.zero		64


//--------------------- .nv.constant0._Z20convolution_2d_tiledPiS_iiS_i --------------------------
	.section	.nv.constant0._Z20convolution_2d_tiledPiS_iiS_i,"a",@progbits
	.sectionflags	@""
	.align	4
.nv.constant0._Z20convolution_2d_tiledPiS_iiS_i:
	.zero		932


//--------------------- SYMBOLS --------------------------

	.type		.nv.reservedSmem.offset0,@object
	.size		.nv.reservedSmem.offset0,0x4
	.type		.nv.reservedSmem.cap,@object
	.size		.nv.reservedSmem.cap,0x4
